//
// Generated by NVIDIA NVVM Compiler
//
// Compiler Build ID: CL-36424714
// Cuda compilation tools, release 13.0, V13.0.88
// Based on NVVM 20.0.0
//

.version 9.0
.target sm_100
.address_size 64

	// .globl	_Z13simple_kernelPi

.visible .entry _Z13simple_kernelPi(
	.param .u64 .ptr .align 1 _Z13simple_kernelPi_param_0
)
{
	.reg .b32 	%r<2>;
	.reg .b64 	%rd<3>;

	ld.param.u64 	%rd1, [_Z13simple_kernelPi_param_0];
	cvta.to.global.u64 	%rd2, %rd1;
	mov.b32 	%r1, 42;
	st.global.u32 	[%rd2], %r1;
	ret;

}


// ===== COMPILED SASS (sm_100) =====

	.target	sm_100

	.elftype	@"ET_EXEC"


//--------------------- .note.nv.tkinfo           --------------------------
	.section	.note.nv.tkinfo,"",@"SHT_NOTE"
	.sectionflags	@"SHF_NOTE_NV_TKINFO"
	.tkinfo
        /*0018*/ 	.word	0x00000002
        /*0030*/ 	.string	""
        /*0030*/ 	.string	"ptxas"
        /*0030*/ 	.string	"Cuda compilation tools, release 13.0, V13.0.88"
        /*0030*/ 	.string	"Build cuda_13.0.r13.0/compiler.36424714_0"
        /*0030*/ 	.string	"-arch sm_100 -m 64 "



//--------------------- .note.nv.cuinfo           --------------------------
	.section	.note.nv.cuinfo,"",@"SHT_NOTE"
	.sectionflags	@"SHF_NOTE_NV_CUINFO"
        /*0018*/ 	.short	0x0002
        /*001a*/ 	.short	0x0064
        /*001c*/ 	.short	0x0082
	.zero		2


//--------------------- .nv.info                  --------------------------
	.section	.nv.info,"",@"SHT_CUDA_INFO"
	.align	4


	//----- nvinfo : EIATTR_REGCOUNT
	.align		4
        /*0000*/ 	.byte	0x04, 0x2f
        /*0002*/ 	.short	(.L_1 - .L_0)
	.align		4
.L_0:
        /*0004*/ 	.word	index@(_Z13simple_kernelPi)
        /*0008*/ 	.word	0x00000008


	//----- nvinfo : EIATTR_FRAME_SIZE
	.align		4
.L_1:
        /*000c*/ 	.byte	0x04, 0x11
        /*000e*/ 	.short	(.L_3 - .L_2)
	.align		4
.L_2:
        /*0010*/ 	.word	index@(_Z13simple_kernelPi)
        /*0014*/ 	.word	0x00000000


	//----- nvinfo : EIATTR_MIN_STACK_SIZE
	.align		4
.L_3:
        /*0018*/ 	.byte	0x04, 0x12
        /*001a*/ 	.short	(.L_5 - .L_4)
	.align		4
.L_4:
        /*001c*/ 	.word	index@(_Z13simple_kernelPi)
        /*0020*/ 	.word	0x00000000
.L_5:


//--------------------- .nv.compat                --------------------------
	.section	.nv.compat,"",@"SHT_CUDA_COMPAT_INFO"
	.align	4
        /*0000*/ 	.byte	0x02, 0x09, 0x00, 0x00, 0x02, 0x02, 0x01, 0x00, 0x02, 0x05, 0x05, 0x00, 0x03, 0x07, 0x01, 0x01
        /*0010*/ 	.byte	0x02, 0x03, 0x00, 0x00, 0x02, 0x06, 0x01, 0x00, 0x04, 0x0b, 0x08, 0x00, 0x09, 0x00, 0x00, 0x00
        /*0020*/ 	.byte	0x00, 0x00, 0x00, 0x00


//--------------------- .nv.info._Z13simple_kernelPi --------------------------
	.section	.nv.info._Z13simple_kernelPi,"",@"SHT_CUDA_INFO"
	.sectionflags	@""
	.align	4


	//----- nvinfo : EIATTR_CUDA_API_VERSION
	.align		4
        /*0000*/ 	.byte	0x04, 0x37
        /*0002*/ 	.short	(.L_7 - .L_6)
.L_6:
        /*0004*/ 	.word	0x00000082


	//----- nvinfo : EIATTR_KPARAM_INFO
	.align		4
.L_7:
        /*0008*/ 	.byte	0x04, 0x17
        /*000a*/ 	.short	(.L_9 - .L_8)
.L_8:
        /*000c*/ 	.word	0x00000000
        /*0010*/ 	.short	0x0000
        /*0012*/ 	.short	0x0000
        /*0014*/ 	.byte	0x00, 0xf5, 0x21, 0x00


	//----- nvinfo : EIATTR_SPARSE_MMA_MASK
	.align		4
.L_9:
        /*0018*/ 	.byte	0x03, 0x50
        /*001a*/ 	.short	0x0000


	//----- nvinfo : EIATTR_MAXREG_COUNT
	.align		4
        /*001c*/ 	.byte	0x03, 0x1b
        /*001e*/ 	.short	0x00ff


	//----- nvinfo : EIATTR_MERCURY_ISA_VERSION
	.align		4
        /*0020*/ 	.byte	0x03, 0x5f
        /*0022*/ 	.short	0x0101


	//----- nvinfo : EIATTR_VRC_CTA_INIT_COUNT
	.align		4
        /*0024*/ 	.byte	0x02, 0x4a
	.zero		1
	.zero		1


	//----- nvinfo : EIATTR_EXIT_INSTR_OFFSETS
	.align		4
        /*0028*/ 	.byte	0x04, 0x1c
        /*002a*/ 	.short	(.L_11 - .L_10)


	//   ....[0]....
.L_10:
        /*002c*/ 	.word	0x00000050


	//----- nvinfo : EIATTR_CBANK_PARAM_SIZE
	.align		4
.L_11:
        /*0030*/ 	.byte	0x03, 0x19
        /*0032*/ 	.short	0x0008


	//----- nvinfo : EIATTR_PARAM_CBANK
	.align		4
        /*0034*/ 	.byte	0x04, 0x0a
        /*0036*/ 	.short	(.L_13 - .L_12)
	.align		4
.L_12:
        /*0038*/ 	.word	index@(.nv.constant0._Z13simple_kernelPi)
        /*003c*/ 	.short	0x0380
        /*003e*/ 	.short	0x0008


	//----- nvinfo : EIATTR_SW_WAR
	.align		4
.L_13:
        /*0040*/ 	.byte	0x04, 0x36
        /*0042*/ 	.short	(.L_15 - .L_14)
.L_14:
        /*0044*/ 	.word	0x00000008
.L_15:


//--------------------- .nv.callgraph             --------------------------
	.section	.nv.callgraph,"",@"SHT_CUDA_CALLGRAPH"
	.align	4
	.sectionentsize	8
	.align		4
        /*0000*/ 	.word	0x00000000
	.align		4
        /*0004*/ 	.word	0xffffffff
	.align		4
        /*0008*/ 	.word	0x00000000
	.align		4
        /*000c*/ 	.word	0xfffffffe
	.align		4
        /*0010*/ 	.word	0x00000000
	.align		4
        /*0014*/ 	.word	0xfffffffd
	.align		4
        /*0018*/ 	.word	0x00000000
	.align		4
        /*001c*/ 	.word	0xfffffffc


//--------------------- .text._Z13simple_kernelPi --------------------------
	.section	.text._Z13simple_kernelPi,"ax",@progbits
	.align	128
        .global         _Z13simple_kernelPi
        .type           _Z13simple_kernelPi,@function
        .size           _Z13simple_kernelPi,(.L_x_1 - _Z13simple_kernelPi)
        .other          _Z13simple_kernelPi,@"STO_CUDA_ENTRY STV_DEFAULT"
_Z13simple_kernelPi:
.text._Z13simple_kernelPi:
[----:B------:R-:W-:Y:S08]  /*0000*/  LDC R1, c[0x0][0x37c] ;  /* 0x0000df00ff017b82 */ /* 0x000ff00000000800 */
[----:B------:R-:W0:Y:S01]  /*0010*/  LDC.64 R2, c[0x0][0x380] ;  /* 0x0000e000ff027b82 */ /* 0x000e220000000a00 */
[----:B------:R-:W0:Y:S01]  /*0020*/  LDCU.64 UR4, c[0x0][0x358] ;  /* 0x00006b00ff0477ac */ /* 0x000e220008000a00 */
[----:B------:R-:W-:-:S05]  /*0030*/  HFMA2 R5, -RZ, RZ, 0, 2.50339508056640625e-06 ;  /* 0x0000002aff057431 */ /* 0x000fca00000001ff */
[----:B0-----:R-:W-:Y:S01]  /*0040*/  STG.E desc[UR4][R2.64], R5 ;  /* 0x0000000502007986 */ /* 0x001fe2000c101904 */
[----:B------:R-:W-:Y:S05]  /*0050*/  EXIT ;  /* 0x000000000000794d */ /* 0x000fea0003800000 */
.L_x_0:
[----:B------:R-:W-:-:S00]  /*0060*/  BRA `(.L_x_0) ;  /* 0xfffffffc00fc7947 */ /* 0x000fc0000383ffff */
[----:B------:R-:W-:-:S00]  /*0070*/  NOP ;  /* 0x0000000000007918 */ /* 0x000fc00000000000 */
        /* <DEDUP_REMOVED lines=8> */
.L_x_1:


//--------------------- .nv.shared.reserved.0     --------------------------
	.section	.nv.shared.reserved.0,"aw",@nobits
	.weak		__nv_reservedSMEM_offset_0_alias
	.size		__nv_reservedSMEM_offset_0_alias, 0, 64
	.other		__nv_reservedSMEM_offset_0_alias,@"STO_CUDA_RESERVED_SHARED STV_DEFAULT"
__nv_reservedSMEM_offset_0_alias:
	.zero		0
	.zero		64


//--------------------- .nv.constant0._Z13simple_kernelPi --------------------------
	.section	.nv.constant0._Z13simple_kernelPi,"a",@progbits
	.sectionflags	@""
	.align	4
.nv.constant0._Z13simple_kernelPi:
	.zero		904


//--------------------- SYMBOLS --------------------------

	.type		.nv.reservedSmem.offset0,@object
	.size		.nv.reservedSmem.offset0,0x4
